//
// Generated by NVIDIA NVVM Compiler
//
// Compiler Build ID: CL-36424714
// Cuda compilation tools, release 13.0, V13.0.88
// Based on NVVM 20.0.0
//

.version 9.0
.target sm_100
.address_size 64

	// .globl	conv_layer

.visible .entry conv_layer(
	.param .u64 .ptr .align 1 conv_layer_param_0,
	.param .u64 .ptr .align 1 conv_layer_param_1,
	.param .u64 .ptr .align 1 conv_layer_param_2
)
{
	.reg .pred 	%p<2>;
	.reg .b32 	%r<6>;
	.reg .b64 	%rd<19>;
	.reg .b64 	%fd<78>;

	ld.param.u64 	%rd1, [conv_layer_param_0];
	ld.param.u64 	%rd2, [conv_layer_param_1];
	ld.param.u64 	%rd3, [conv_layer_param_2];
	cvta.to.global.u64 	%rd4, %rd1;
	cvta.to.global.u64 	%rd5, %rd2;
	cvta.to.global.u64 	%rd6, %rd3;
	mov.u32 	%r1, %ctaid.x;
	mul.wide.u32 	%rd7, %r1, 200;
	add.s64 	%rd8, %rd5, %rd7;
	mov.u32 	%r2, %tid.x;
	mul.lo.s32 	%r3, %r2, 5;
	mov.u32 	%r4, %tid.y;
	mul.lo.s32 	%r5, %r4, 5;
	mul.wide.u32 	%rd9, %r1, 3200;
	add.s64 	%rd10, %rd6, %rd9;
	mul.wide.u32 	%rd11, %r2, 160;
	add.s64 	%rd12, %rd10, %rd11;
	mul.wide.u32 	%rd13, %r4, 8;
	add.s64 	%rd14, %rd12, %rd13;
	ld.global.f64 	%fd1, [%rd14];
	mul.wide.u32 	%rd15, %r3, 800;
	add.s64 	%rd16, %rd4, %rd15;
	ld.global.f64 	%fd2, [%rd8];
	mul.wide.u32 	%rd17, %r5, 8;
	add.s64 	%rd18, %rd16, %rd17;
	ld.global.f64 	%fd3, [%rd18];
	fma.rn.f64 	%fd4, %fd2, %fd3, %fd1;
	st.global.f64 	[%rd14], %fd4;
	ld.global.f64 	%fd5, [%rd8+8];
	ld.global.f64 	%fd6, [%rd18+8];
	fma.rn.f64 	%fd7, %fd5, %fd6, %fd4;
	st.global.f64 	[%rd14], %fd7;
	ld.global.f64 	%fd8, [%rd8+16];
	ld.global.f64 	%fd9, [%rd18+16];
	fma.rn.f64 	%fd10, %fd8, %fd9, %fd7;
	st.global.f64 	[%rd14], %fd10;
	ld.global.f64 	%fd11, [%rd8+24];
	ld.global.f64 	%fd12, [%rd18+24];
	fma.rn.f64 	%fd13, %fd11, %fd12, %fd10;
	st.global.f64 	[%rd14], %fd13;
	ld.global.f64 	%fd14, [%rd8+32];
	ld.global.f64 	%fd15, [%rd18+32];
	fma.rn.f64 	%fd16, %fd14, %fd15, %fd13;
	st.global.f64 	[%rd14], %fd16;
	ld.global.f64 	%fd17, [%rd8+40];
	ld.global.f64 	%fd18, [%rd18+800];
	fma.rn.f64 	%fd19, %fd17, %fd18, %fd16;
	st.global.f64 	[%rd14], %fd19;
	ld.global.f64 	%fd20, [%rd8+48];
	ld.global.f64 	%fd21, [%rd18+808];
	fma.rn.f64 	%fd22, %fd20, %fd21, %fd19;
	st.global.f64 	[%rd14], %fd22;
	ld.global.f64 	%fd23, [%rd8+56];
	ld.global.f64 	%fd24, [%rd18+816];
	fma.rn.f64 	%fd25, %fd23, %fd24, %fd22;
	st.global.f64 	[%rd14], %fd25;
	ld.global.f64 	%fd26, [%rd8+64];
	ld.global.f64 	%fd27, [%rd18+824];
	fma.rn.f64 	%fd28, %fd26, %fd27, %fd25;
	st.global.f64 	[%rd14], %fd28;
	ld.global.f64 	%fd29, [%rd8+72];
	ld.global.f64 	%fd30, [%rd18+832];
	fma.rn.f64 	%fd31, %fd29, %fd30, %fd28;
	st.global.f64 	[%rd14], %fd31;
	ld.global.f64 	%fd32, [%rd8+80];
	ld.global.f64 	%fd33, [%rd18+1600];
	fma.rn.f64 	%fd34, %fd32, %fd33, %fd31;
	st.global.f64 	[%rd14], %fd34;
	ld.global.f64 	%fd35, [%rd8+88];
	ld.global.f64 	%fd36, [%rd18+1608];
	fma.rn.f64 	%fd37, %fd35, %fd36, %fd34;
	st.global.f64 	[%rd14], %fd37;
	ld.global.f64 	%fd38, [%rd8+96];
	ld.global.f64 	%fd39, [%rd18+1616];
	fma.rn.f64 	%fd40, %fd38, %fd39, %fd37;
	st.global.f64 	[%rd14], %fd40;
	ld.global.f64 	%fd41, [%rd8+104];
	ld.global.f64 	%fd42, [%rd18+1624];
	fma.rn.f64 	%fd43, %fd41, %fd42, %fd40;
	st.global.f64 	[%rd14], %fd43;
	ld.global.f64 	%fd44, [%rd8+112];
	ld.global.f64 	%fd45, [%rd18+1632];
	fma.rn.f64 	%fd46, %fd44, %fd45, %fd43;
	st.global.f64 	[%rd14], %fd46;
	ld.global.f64 	%fd47, [%rd8+120];
	ld.global.f64 	%fd48, [%rd18+2400];
	fma.rn.f64 	%fd49, %fd47, %fd48, %fd46;
	st.global.f64 	[%rd14], %fd49;
	ld.global.f64 	%fd50, [%rd8+128];
	ld.global.f64 	%fd51, [%rd18+2408];
	fma.rn.f64 	%fd52, %fd50, %fd51, %fd49;
	st.global.f64 	[%rd14], %fd52;
	ld.global.f64 	%fd53, [%rd8+136];
	ld.global.f64 	%fd54, [%rd18+2416];
	fma.rn.f64 	%fd55, %fd53, %fd54, %fd52;
	st.global.f64 	[%rd14], %fd55;
	ld.global.f64 	%fd56, [%rd8+144];
	ld.global.f64 	%fd57, [%rd18+2424];
	fma.rn.f64 	%fd58, %fd56, %fd57, %fd55;
	st.global.f64 	[%rd14], %fd58;
	ld.global.f64 	%fd59, [%rd8+152];
	ld.global.f64 	%fd60, [%rd18+2432];
	fma.rn.f64 	%fd61, %fd59, %fd60, %fd58;
	st.global.f64 	[%rd14], %fd61;
	ld.global.f64 	%fd62, [%rd8+160];
	ld.global.f64 	%fd63, [%rd18+3200];
	fma.rn.f64 	%fd64, %fd62, %fd63, %fd61;
	st.global.f64 	[%rd14], %fd64;
	ld.global.f64 	%fd65, [%rd8+168];
	ld.global.f64 	%fd66, [%rd18+3208];
	fma.rn.f64 	%fd67, %fd65, %fd66, %fd64;
	st.global.f64 	[%rd14], %fd67;
	ld.global.f64 	%fd68, [%rd8+176];
	ld.global.f64 	%fd69, [%rd18+3216];
	fma.rn.f64 	%fd70, %fd68, %fd69, %fd67;
	st.global.f64 	[%rd14], %fd70;
	ld.global.f64 	%fd71, [%rd8+184];
	ld.global.f64 	%fd72, [%rd18+3224];
	fma.rn.f64 	%fd73, %fd71, %fd72, %fd70;
	st.global.f64 	[%rd14], %fd73;
	ld.global.f64 	%fd74, [%rd8+192];
	ld.global.f64 	%fd75, [%rd18+3232];
	fma.rn.f64 	%fd76, %fd74, %fd75, %fd73;
	setp.lt.f64 	%p1, %fd76, 0d0000000000000000;
	selp.f64 	%fd77, 0d0000000000000000, %fd76, %p1;
	st.global.f64 	[%rd14], %fd77;
	ret;

}
	// .globl	output_layer
.visible .entry output_layer(
	.param .u64 .ptr .align 1 output_layer_param_0,
	.param .u64 .ptr .align 1 output_layer_param_1,
	.param .u64 .ptr .align 1 output_layer_param_2
)
{
	.reg .pred 	%p<2>;
	.reg .b32 	%r<7>;
	.reg .b64 	%rd<19>;
	.reg .b64 	%fd<16>;

	ld.param.u64 	%rd8, [output_layer_param_0];
	ld.param.u64 	%rd9, [output_layer_param_1];
	ld.param.u64 	%rd10, [output_layer_param_2];
	cvta.to.global.u64 	%rd11, %rd10;
	cvta.to.global.u64 	%rd12, %rd9;
	cvta.to.global.u64 	%rd13, %rd8;
	mov.u32 	%r4, %tid.x;
	mov.u32 	%r5, %ctaid.x;
	mul.wide.u32 	%rd14, %r5, 8;
	add.s64 	%rd1, %rd11, %rd14;
	ld.global.f64 	%fd15, [%rd1];
	mul.lo.s32 	%r6, %r4, -400;
	add.s64 	%rd18, %rd13, 16;
	mul.wide.u32 	%rd15, %r5, 32000;
	add.s64 	%rd16, %rd15, %rd12;
	add.s64 	%rd17, %rd16, 16;
$L__BB1_1:
	ld.global.f64 	%fd4, [%rd18+-16];
	ld.global.f64 	%fd5, [%rd17+-16];
	fma.rn.f64 	%fd6, %fd4, %fd5, %fd15;
	st.global.f64 	[%rd1], %fd6;
	ld.global.f64 	%fd7, [%rd18+-8];
	ld.global.f64 	%fd8, [%rd17+-8];
	fma.rn.f64 	%fd9, %fd7, %fd8, %fd6;
	st.global.f64 	[%rd1], %fd9;
	ld.global.f64 	%fd10, [%rd18];
	ld.global.f64 	%fd11, [%rd17];
	fma.rn.f64 	%fd12, %fd10, %fd11, %fd9;
	st.global.f64 	[%rd1], %fd12;
	ld.global.f64 	%fd13, [%rd18+8];
	ld.global.f64 	%fd14, [%rd17+8];
	fma.rn.f64 	%fd15, %fd13, %fd14, %fd12;
	st.global.f64 	[%rd1], %fd15;
	add.s32 	%r6, %r6, 4;
	add.s64 	%rd18, %rd18, 32;
	add.s64 	%rd17, %rd17, 32;
	setp.ne.s32 	%p1, %r6, 400;
	@%p1 bra 	$L__BB1_1;
	ret;

}


// ===== COMPILED SASS (sm_100) =====

	.target	sm_100

	.elftype	@"ET_EXEC"


//--------------------- .note.nv.tkinfo           --------------------------
	.section	.note.nv.tkinfo,"",@"SHT_NOTE"
	.sectionflags	@"SHF_NOTE_NV_TKINFO"
	.tkinfo
        /*0018*/ 	.word	0x00000002
        /*0030*/ 	.string	""
        /*0030*/ 	.string	"ptxas"
        /*0030*/ 	.string	"Cuda compilation tools, release 13.0, V13.0.88"
        /*0030*/ 	.string	"Build cuda_13.0.r13.0/compiler.36424714_0"
        /*0030*/ 	.string	"-arch sm_100 -m 64 "



//--------------------- .note.nv.cuinfo           --------------------------
	.section	.note.nv.cuinfo,"",@"SHT_NOTE"
	.sectionflags	@"SHF_NOTE_NV_CUINFO"
        /*0018*/ 	.short	0x0002
        /*001a*/ 	.short	0x0064
        /*001c*/ 	.short	0x0082
	.zero		2


//--------------------- .nv.info                  --------------------------
	.section	.nv.info,"",@"SHT_CUDA_INFO"
	.align	4


	//----- nvinfo : EIATTR_REGCOUNT
	.align		4
        /*0000*/ 	.byte	0x04, 0x2f
        /*0002*/ 	.short	(.L_1 - .L_0)
	.align		4
.L_0:
        /*0004*/ 	.word	index@(conv_layer)
        /*0008*/ 	.word	0x00000014


	//----- nvinfo : EIATTR_FRAME_SIZE
	.align		4
.L_1:
        /*000c*/ 	.byte	0x04, 0x11
        /*000e*/ 	.short	(.L_3 - .L_2)
	.align		4
.L_2:
        /*0010*/ 	.word	index@(conv_layer)
        /*0014*/ 	.word	0x00000000


	//----- nvinfo : EIATTR_REGCOUNT
	.align		4
.L_3:
        /*0018*/ 	.byte	0x04, 0x2f
        /*001a*/ 	.short	(.L_5 - .L_4)
	.align		4
.L_4:
        /*001c*/ 	.word	index@(output_layer)
        /*0020*/ 	.word	0x00000014


	//----- nvinfo : EIATTR_FRAME_SIZE
	.align		4
.L_5:
        /*0024*/ 	.byte	0x04, 0x11
        /*0026*/ 	.short	(.L_7 - .L_6)
	.align		4
.L_6:
        /*0028*/ 	.word	index@(output_layer)
        /*002c*/ 	.word	0x00000000


	//----- nvinfo : EIATTR_MIN_STACK_SIZE
	.align		4
.L_7:
        /*0030*/ 	.byte	0x04, 0x12
        /*0032*/ 	.short	(.L_9 - .L_8)
	.align		4
.L_8:
        /*0034*/ 	.word	index@(output_layer)
        /*0038*/ 	.word	0x00000000


	//----- nvinfo : EIATTR_MIN_STACK_SIZE
	.align		4
.L_9:
        /*003c*/ 	.byte	0x04, 0x12
        /*003e*/ 	.short	(.L_11 - .L_10)
	.align		4
.L_10:
        /*0040*/ 	.word	index@(conv_layer)
        /*0044*/ 	.word	0x00000000
.L_11:


//--------------------- .nv.compat                --------------------------
	.section	.nv.compat,"",@"SHT_CUDA_COMPAT_INFO"
	.align	4
        /*0000*/ 	.byte	0x02, 0x09, 0x00, 0x00, 0x02, 0x02, 0x01, 0x00, 0x02, 0x05, 0x05, 0x00, 0x03, 0x07, 0x01, 0x01
        /*0010*/ 	.byte	0x02, 0x03, 0x00, 0x00, 0x02, 0x06, 0x01, 0x00, 0x04, 0x0b, 0x08, 0x00, 0x01, 0x00, 0x00, 0x00
        /*0020*/ 	.byte	0x00, 0x00, 0x00, 0x00


//--------------------- .nv.info.output_layer     --------------------------
	.section	.nv.info.output_layer,"",@"SHT_CUDA_INFO"
	.sectionflags	@""
	.align	4


	//----- nvinfo : EIATTR_CUDA_API_VERSION
	.align		4
        /*0000*/ 	.byte	0x04, 0x37
        /*0002*/ 	.short	(.L_13 - .L_12)
.L_12:
        /*0004*/ 	.word	0x00000082


	//----- nvinfo : EIATTR_KPARAM_INFO
	.align		4
.L_13:
        /*0008*/ 	.byte	0x04, 0x17
        /*000a*/ 	.short	(.L_15 - .L_14)
.L_14:
        /*000c*/ 	.word	0x00000000
        /*0010*/ 	.short	0x0002
        /*0012*/ 	.short	0x0010
        /*0014*/ 	.byte	0x00, 0xf5, 0x21, 0x00


	//----- nvinfo : EIATTR_KPARAM_INFO
	.align		4
.L_15:
        /*0018*/ 	.byte	0x04, 0x17
        /*001a*/ 	.short	(.L_17 - .L_16)
.L_16:
        /*001c*/ 	.word	0x00000000
        /*0020*/ 	.short	0x0001
        /*0022*/ 	.short	0x0008
        /*0024*/ 	.byte	0x00, 0xf5, 0x21, 0x00


	//----- nvinfo : EIATTR_KPARAM_INFO
	.align		4
.L_17:
        /*0028*/ 	.byte	0x04, 0x17
        /*002a*/ 	.short	(.L_19 - .L_18)
.L_18:
        /*002c*/ 	.word	0x00000000
        /*0030*/ 	.short	0x0000
        /*0032*/ 	.short	0x0000
        /*0034*/ 	.byte	0x00, 0xf5, 0x21, 0x00


	//----- nvinfo : EIATTR_SPARSE_MMA_MASK
	.align		4
.L_19:
        /*0038*/ 	.byte	0x03, 0x50
        /*003a*/ 	.short	0x0000


	//----- nvinfo : EIATTR_MAXREG_COUNT
	.align		4
        /*003c*/ 	.byte	0x03, 0x1b
        /*003e*/ 	.short	0x00ff


	//----- nvinfo : EIATTR_MERCURY_ISA_VERSION
	.align		4
        /*0040*/ 	.byte	0x03, 0x5f
        /*0042*/ 	.short	0x0101


	//----- nvinfo : EIATTR_VRC_CTA_INIT_COUNT
	.align		4
        /*0044*/ 	.byte	0x02, 0x4a
	.zero		1
	.zero		1


	//----- nvinfo : EIATTR_EXIT_INSTR_OFFSETS
	.align		4
        /*0048*/ 	.byte	0x04, 0x1c
        /*004a*/ 	.short	(.L_21 - .L_20)


	//   ....[0]....
.L_20:
        /*004c*/ 	.word	0x000002c0


	//----- nvinfo : EIATTR_CRS_STACK_SIZE
	.align		4
.L_21:
        /*0050*/ 	.byte	0x04, 0x1e
        /*0052*/ 	.short	(.L_23 - .L_22)
.L_22:
        /*0054*/ 	.word	0x00000000


	//----- nvinfo : EIATTR_CBANK_PARAM_SIZE
	.align		4
.L_23:
        /*0058*/ 	.byte	0x03, 0x19
        /*005a*/ 	.short	0x0018


	//----- nvinfo : EIATTR_PARAM_CBANK
	.align		4
        /*005c*/ 	.byte	0x04, 0x0a
        /*005e*/ 	.short	(.L_25 - .L_24)
	.align		4
.L_24:
        /*0060*/ 	.word	index@(.nv.constant0.output_layer)
        /*0064*/ 	.short	0x0380
        /*0066*/ 	.short	0x0018


	//----- nvinfo : EIATTR_SW_WAR
	.align		4
.L_25:
        /*0068*/ 	.byte	0x04, 0x36
        /*006a*/ 	.short	(.L_27 - .L_26)
.L_26:
        /*006c*/ 	.word	0x00000008
.L_27:


//--------------------- .nv.info.conv_layer       --------------------------
	.section	.nv.info.conv_layer,"",@"SHT_CUDA_INFO"
	.sectionflags	@""
	.align	4


	//----- nvinfo : EIATTR_CUDA_API_VERSION
	.align		4
        /*0000*/ 	.byte	0x04, 0x37
        /*0002*/ 	.short	(.L_29 - .L_28)
.L_28:
        /*0004*/ 	.word	0x00000082


	//----- nvinfo : EIATTR_KPARAM_INFO
	.align		4
.L_29:
        /*0008*/ 	.byte	0x04, 0x17
        /*000a*/ 	.short	(.L_31 - .L_30)
.L_30:
        /*000c*/ 	.word	0x00000000
        /*0010*/ 	.short	0x0002
        /*0012*/ 	.short	0x0010
        /*0014*/ 	.byte	0x00, 0xf5, 0x21, 0x00


	//----- nvinfo : EIATTR_KPARAM_INFO
	.align		4
.L_31:
        /*0018*/ 	.byte	0x04, 0x17
        /*001a*/ 	.short	(.L_33 - .L_32)
.L_32:
        /*001c*/ 	.word	0x00000000
        /*0020*/ 	.short	0x0001
        /*0022*/ 	.short	0x0008
        /*0024*/ 	.byte	0x00, 0xf5, 0x21, 0x00


	//----- nvinfo : EIATTR_KPARAM_INFO
	.align		4
.L_33:
        /*0028*/ 	.byte	0x04, 0x17
        /*002a*/ 	.short	(.L_35 - .L_34)
.L_34:
        /*002c*/ 	.word	0x00000000
        /*0030*/ 	.short	0x0000
        /*0032*/ 	.short	0x0000
        /*0034*/ 	.byte	0x00, 0xf5, 0x21, 0x00


	//----- nvinfo : EIATTR_SPARSE_MMA_MASK
	.align		4
.L_35:
        /*0038*/ 	.byte	0x03, 0x50
        /*003a*/ 	.short	0x0000


	//----- nvinfo : EIATTR_MAXREG_COUNT
	.align		4
        /*003c*/ 	.byte	0x03, 0x1b
        /*003e*/ 	.short	0x00ff


	//----- nvinfo : EIATTR_MERCURY_ISA_VERSION
	.align		4
        /*0040*/ 	.byte	0x03, 0x5f
        /*0042*/ 	.short	0x0101


	//----- nvinfo : EIATTR_VRC_CTA_INIT_COUNT
	.align		4
        /*0044*/ 	.byte	0x02, 0x4a
	.zero		1
	.zero		1


	//----- nvinfo : EIATTR_EXIT_INSTR_OFFSETS
	.align		4
        /*0048*/ 	.byte	0x04, 0x1c
        /*004a*/ 	.short	(.L_37 - .L_36)


	//   ....[0]....
.L_36:
        /*004c*/ 	.word	0x00000780


	//----- nvinfo : EIATTR_CBANK_PARAM_SIZE
	.align		4
.L_37:
        /*0050*/ 	.byte	0x03, 0x19
        /*0052*/ 	.short	0x0018


	//----- nvinfo : EIATTR_PARAM_CBANK
	.align		4
        /*0054*/ 	.byte	0x04, 0x0a
        /*0056*/ 	.short	(.L_39 - .L_38)
	.align		4
.L_38:
        /*0058*/ 	.word	index@(.nv.constant0.conv_layer)
        /*005c*/ 	.short	0x0380
        /*005e*/ 	.short	0x0018


	//----- nvinfo : EIATTR_SW_WAR
	.align		4
.L_39:
        /*0060*/ 	.byte	0x04, 0x36
        /*0062*/ 	.short	(.L_41 - .L_40)
.L_40:
        /*0064*/ 	.word	0x00000008
.L_41:


//--------------------- .nv.callgraph             --------------------------
	.section	.nv.callgraph,"",@"SHT_CUDA_CALLGRAPH"
	.align	4
	.sectionentsize	8
	.align		4
        /*0000*/ 	.word	0x00000000
	.align		4
        /*0004*/ 	.word	0xffffffff
	.align		4
        /*0008*/ 	.word	0x00000000
	.align		4
        /*000c*/ 	.word	0xfffffffe
	.align		4
        /*0010*/ 	.word	0x00000000
	.align		4
        /*0014*/ 	.word	0xfffffffd
	.align		4
        /*0018*/ 	.word	0x00000000
	.align		4
        /*001c*/ 	.word	0xfffffffc


//--------------------- .text.output_layer        --------------------------
	.section	.text.output_layer,"ax",@progbits
	.align	128
        .global         output_layer
        .type           output_layer,@function
        .size           output_layer,(.L_x_3 - output_layer)
        .other          output_layer,@"STO_CUDA_ENTRY STV_DEFAULT"
output_layer:
.text.output_layer:
[----:B------:R-:W-:Y:S01]  /*0000*/  LDC R1, c[0x0][0x37c] ;  /* 0x0000df00ff017b82 */ /* 0x000fe20000000800 */
[----:B------:R-:W0:Y:S07]  /*0010*/  S2R R7, SR_CTAID.X ;  /* 0x0000000000077919 */ /* 0x000e2e0000002500 */
[----:B------:R-:W0:Y:S01]  /*0020*/  LDC.64 R2, c[0x0][0x390] ;  /* 0x0000e400ff027b82 */ /* 0x000e220000000a00 */
[----:B------:R-:W1:Y:S01]  /*0030*/  LDCU.64 UR6, c[0x0][0x358] ;  /* 0x00006b00ff0677ac */ /* 0x000e620008000a00 */
[----:B------:R-:W2:Y:S01]  /*0040*/  S2R R0, SR_TID.X ;  /* 0x0000000000007919 */ /* 0x000ea20000002100 */
[----:B------:R-:W3:Y:S05]  /*0050*/  LDCU.64 UR4, c[0x0][0x380] ;  /* 0x00007000ff0477ac */ /* 0x000eea0008000a00 */
[----:B------:R-:W4:Y:S01]  /*0060*/  LDC.64 R4, c[0x0][0x388] ;  /* 0x0000e200ff047b82 */ /* 0x000f220000000a00 */
[----:B0-----:R-:W-:-:S05]  /*0070*/  IMAD.WIDE.U32 R2, R7, 0x8, R2 ;  /* 0x0000000807027825 */ /* 0x001fca00078e0002 */
[----:B-1----:R0:W5:Y:S01]  /*0080*/  LDG.E.64 R8, desc[UR6][R2.64] ;  /* 0x0000000602087981 */ /* 0x002162000c1e1b00 */
[----:B----4-:R-:W-:Y:S01]  /*0090*/  IMAD.WIDE.U32 R4, R7, 0x7d00, R4 ;  /* 0x00007d0007047825 */ /* 0x010fe200078e0004 */
[----:B---3--:R-:W-:-:S03]  /*00a0*/  UIADD3 UR4, UP0, UPT, UR4, 0x10, URZ ;  /* 0x0000001004047890 */ /* 0x008fc6000ff1e0ff */
[----:B--2---:R-:W-:Y:S01]  /*00b0*/  IMAD R0, R0, -0x190, RZ ;  /* 0xfffffe7000007824 */ /* 0x004fe200078e02ff */
[----:B------:R-:W-:Y:S01]  /*00c0*/  UIADD3.X UR5, UPT, UPT, URZ, UR5, URZ, UP0, !UPT ;  /* 0x00000005ff057290 */ /* 0x000fe200087fe4ff */
[----:B------:R-:W-:Y:S01]  /*00d0*/  IADD3 R10, P0, PT, R4, 0x10, RZ ;  /* 0x00000010040a7810 */ /* 0x000fe20007f1e0ff */
[----:B------:R-:W-:-:S04]  /*00e0*/  IMAD.U32 R12, RZ, RZ, UR4 ;  /* 0x00000004ff0c7e24 */ /* 0x000fc8000f8e00ff */
[----:B------:R-:W-:Y:S01]  /*00f0*/  IMAD.X R11, RZ, RZ, R5, P0 ;  /* 0x000000ffff0b7224 */ /* 0x000fe200000e0605 */
[----:B0-----:R-:W-:-:S07]  /*0100*/  MOV R13, UR5 ;  /* 0x00000005000d7c02 */ /* 0x001fce0008000f00 */
.L_x_0:
[----:B------:R-:W-:Y:S01]  /*0110*/  IMAD.MOV.U32 R4, RZ, RZ, R12 ;  /* 0x000000ffff047224 */ /* 0x000fe200078e000c */
[----:B------:R-:W-:Y:S01]  /*0120*/  MOV R5, R13 ;  /* 0x0000000d00057202 */ /* 0x000fe20000000f00 */
[----:B------:R-:W-:Y:S01]  /*0130*/  IMAD.MOV.U32 R6, RZ, RZ, R10 ;  /* 0x000000ffff067224 */ /* 0x000fe200078e000a */
[----:B------:R-:W-:-:S03]  /*0140*/  MOV R7, R11 ;  /* 0x0000000b00077202 */ /* 0x000fc60000000f00 */
[----:B------:R-:W2:Y:S04]  /*0150*/  LDG.E.64 R10, desc[UR6][R4.64+-0x10] ;  /* 0xfffff006040a7981 */ /* 0x000ea8000c1e1b00 */
[----:B------:R-:W2:Y:S02]  /*0160*/  LDG.E.64 R12, desc[UR6][R6.64+-0x10] ;  /* 0xfffff006060c7981 */ /* 0x000ea4000c1e1b00 */
[----:B--2--5:R-:W-:-:S07]  /*0170*/  DFMA R10, R10, R12, R8 ;  /* 0x0000000c0a0a722b */ /* 0x024fce0000000008 */
[----:B------:R-:W-:Y:S04]  /*0180*/  STG.E.64 desc[UR6][R2.64], R10 ;  /* 0x0000000a02007986 */ /* 0x000fe8000c101b06 */
[----:B-1----:R-:W2:Y:S04]  /*0190*/  LDG.E.64 R8, desc[UR6][R4.64+-0x8] ;  /* 0xfffff80604087981 */ /* 0x002ea8000c1e1b00 */
[----:B------:R-:W2:Y:S02]  /*01a0*/  LDG.E.64 R12, desc[UR6][R6.64+-0x8] ;  /* 0xfffff806060c7981 */ /* 0x000ea4000c1e1b00 */
[----:B--2---:R-:W-:-:S07]  /*01b0*/  DFMA R12, R8, R12, R10 ;  /* 0x0000000c080c722b */ /* 0x004fce000000000a */
[----:B------:R0:W-:Y:S04]  /*01c0*/  STG.E.64 desc[UR6][R2.64], R12 ;  /* 0x0000000c02007986 */ /* 0x0001e8000c101b06 */
[----:B------:R-:W2:Y:S04]  /*01d0*/  LDG.E.64 R8, desc[UR6][R4.64] ;  /* 0x0000000604087981 */ /* 0x000ea8000c1e1b00 */
[----:B------:R-:W2:Y:S02]  /*01e0*/  LDG.E.64 R14, desc[UR6][R6.64] ;  /* 0x00000006060e7981 */ /* 0x000ea4000c1e1b00 */
[----:B--2---:R-:W-:-:S07]  /*01f0*/  DFMA R14, R8, R14, R12 ;  /* 0x0000000e080e722b */ /* 0x004fce000000000c */
[----:B------:R1:W-:Y:S04]  /*0200*/  STG.E.64 desc[UR6][R2.64], R14 ;  /* 0x0000000e02007986 */ /* 0x0003e8000c101b06 */
[----:B------:R-:W2:Y:S04]  /*0210*/  LDG.E.64 R8, desc[UR6][R4.64+0x8] ;  /* 0x0000080604087981 */ /* 0x000ea8000c1e1b00 */
[----:B------:R-:W2:Y:S01]  /*0220*/  LDG.E.64 R16, desc[UR6][R6.64+0x8] ;  /* 0x0000080606107981 */ /* 0x000ea2000c1e1b00 */
[----:B------:R-:W-:Y:S01]  /*0230*/  VIADD R0, R0, 0x4 ;  /* 0x0000000400007836 */ /* 0x000fe20000000000 */
[----:B0-----:R-:W-:-:S02]  /*0240*/  IADD3 R12, P1, PT, R4, 0x20, RZ ;  /* 0x00000020040c7810 */ /* 0x001fc40007f3e0ff */
[----:B------:R-:W-:Y:S02]  /*0250*/  IADD3 R10, P2, PT, R6, 0x20, RZ ;  /* 0x00000020060a7810 */ /* 0x000fe40007f5e0ff */
[----:B------:R-:W-:Y:S02]  /*0260*/  ISETP.NE.AND P0, PT, R0, 0x190, PT ;  /* 0x000001900000780c */ /* 0x000fe40003f05270 */
[----:B------:R-:W-:Y:S02]  /*0270*/  IADD3.X R13, PT, PT, RZ, R5, RZ, P1, !PT ;  /* 0x00000005ff0d7210 */ /* 0x000fe40000ffe4ff */
[----:B------:R-:W-:Y:S01]  /*0280*/  IADD3.X R11, PT, PT, RZ, R7, RZ, P2, !PT ;  /* 0x00000007ff0b7210 */ /* 0x000fe200017fe4ff */
[----:B--2---:R-:W-:-:S07]  /*0290*/  DFMA R8, R8, R16, R14 ;  /* 0x000000100808722b */ /* 0x004fce000000000e */
[----:B------:R1:W-:Y:S01]  /*02a0*/  STG.E.64 desc[UR6][R2.64], R8 ;  /* 0x0000000802007986 */ /* 0x0003e2000c101b06 */
[----:B------:R-:W-:Y:S05]  /*02b0*/  @P0 BRA `(.L_x_0) ;  /* 0xfffffffc00940947 */ /* 0x000fea000383ffff */
[----:B------:R-:W-:Y:S05]  /*02c0*/  EXIT ;  /* 0x000000000000794d */ /* 0x000fea0003800000 */
.L_x_1:
[----:B------:R-:W-:-:S00]  /*02d0*/  BRA `(.L_x_1) ;  /* 0xfffffffc00fc7947 */ /* 0x000fc0000383ffff */
[----:B------:R-:W-:-:S00]  /*02e0*/  NOP ;  /* 0x0000000000007918 */ /* 0x000fc00000000000 */
        /* <DEDUP_REMOVED lines=9> */
.L_x_3:


//--------------------- .text.conv_layer          --------------------------
	.section	.text.conv_layer,"ax",@progbits
	.align	128
        .global         conv_layer
        .type           conv_layer,@function
        .size           conv_layer,(.L_x_4 - conv_layer)
        .other          conv_layer,@"STO_CUDA_ENTRY STV_DEFAULT"
conv_layer:
.text.conv_layer:
[----:B------:R-:W-:Y:S01]  /*0000*/  LDC R1, c[0x0][0x37c] ;  /* 0x0000df00ff017b82 */ /* 0x000fe20000000800 */
[----:B------:R-:W0:Y:S07]  /*0010*/  S2R R13, SR_CTAID.X ;  /* 0x00000000000d7919 */ /* 0x000e2e0000002500 */
[----:B------:R-:W0:Y:S01]  /*0020*/  LDC.64 R2, c[0x0][0x390] ;  /* 0x0000e400ff027b82 */ /* 0x000e220000000a00 */
[----:B------:R-:W1:Y:S01]  /*0030*/  LDCU.64 UR4, c[0x0][0x358] ;  /* 0x00006b00ff0477ac */ /* 0x000e620008000a00 */
[----:B------:R-:W2:Y:S01]  /*0040*/  S2R R5, SR_TID.X ;  /* 0x0000000000057919 */ /* 0x000ea20000002100 */
[----:B------:R-:W3:Y:S05]  /*0050*/  S2R R15, SR_TID.Y ;  /* 0x00000000000f7919 */ /* 0x000eea0000002200 */
[----:B------:R-:W4:Y:S08]  /*0060*/  LDC.64 R6, c[0x0][0x380] ;  /* 0x0000e000ff067b82 */ /* 0x000f300000000a00 */
[----:B------:R-:W5:Y:S01]  /*0070*/  LDC.64 R8, c[0x0][0x388] ;  /* 0x0000e200ff087b82 */ /* 0x000f620000000a00 */
[----:B0-----:R-:W-:Y:S01]  /*0080*/  IMAD.WIDE.U32 R2, R13, 0xc80, R2 ;  /* 0x00000c800d027825 */ /* 0x001fe200078e0002 */
[----:B--2---:R-:W-:-:S03]  /*0090*/  LEA R11, R5, R5, 0x2 ;  /* 0x00000005050b7211 */ /* 0x004fc600078e10ff */
[----:B------:R-:W-:-:S04]  /*00a0*/  IMAD.WIDE.U32 R4, R5, 0xa0, R2 ;  /* 0x000000a005047825 */ /* 0x000fc800078e0002 */
[----:B----4-:R-:W-:Y:S01]  /*00b0*/  IMAD.WIDE.U32 R6, R11, 0x320, R6 ;  /* 0x000003200b067825 */ /* 0x010fe200078e0006 */
[----:B---3--:R-:W-:-:S03]  /*00c0*/  LEA R11, R15, R15, 0x2 ;  /* 0x0000000f0f0b7211 */ /* 0x008fc600078e10ff */
[----:B-----5:R-:W-:-:S04]  /*00d0*/  IMAD.WIDE.U32 R2, R13, 0xc8, R8 ;  /* 0x000000c80d027825 */ /* 0x020fc800078e0008 */
[----:B------:R-:W-:-:S04]  /*00e0*/  IMAD.WIDE.U32 R4, R15, 0x8, R4 ;  /* 0x000000080f047825 */ /* 0x000fc800078e0004 */
[----:B------:R-:W-:Y:S01]  /*00f0*/  IMAD.WIDE.U32 R6, R11, 0x8, R6 ;  /* 0x000000080b067825 */ /* 0x000fe200078e0006 */
[----:B-1----:R-:W2:Y:S04]  /*0100*/  LDG.E.64 R8, desc[UR4][R4.64] ;  /* 0x0000000404087981 */ /* 0x002ea8000c1e1b00 */
[----:B------:R-:W2:Y:S04]  /*0110*/  LDG.E.64 R10, desc[UR4][R2.64] ;  /* 0x00000004020a7981 */ /* 0x000ea8000c1e1b00 */
        /* <DEDUP_REMOVED lines=11> */
[----:B------:R-:W3:Y:S04]  /*01d0*/  LDG.E.64 R14, desc[UR4][R2.64+0x18] ;  /* 0x00001804020e7981 */ /* 0x000ee8000c1e1b00 */
[----:B------:R-:W3:Y:S02]  /*01e0*/  LDG.E.64 R16, desc[UR4][R6.64+0x18] ;  /* 0x0000180406107981 */ /* 0x000ee4000c1e1b00 */
[----:B---3--:R-:W-:-:S07]  /*01f0*/  DFMA R14, R14, R16, R12 ;  /* 0x000000100e0e722b */ /* 0x008fce000000000c */
[----:B------:R3:W-:Y:S04]  /*0200*/  STG.E.64 desc[UR4][R4.64], R14 ;  /* 0x0000000e04007986 */ /* 0x0007e8000c101b04 */
[----:B0-----:R-:W4:Y:S04]  /*0210*/  LDG.E.64 R8, desc[UR4][R2.64+0x20] ;  /* 0x0000200402087981 */ /* 0x001f28000c1e1b00 */
[----:B------:R-:W4:Y:S02]  /*0220*/  LDG.E.64 R16, desc[UR4][R6.64+0x20] ;  /* 0x0000200406107981 */ /* 0x000f24000c1e1b00 */
[----:B----4-:R-:W-:-:S07]  /*0230*/  DFMA R8, R8, R16, R14 ;  /* 0x000000100808722b */ /* 0x010fce000000000e */
[----:B------:R0:W-:Y:S04]  /*0240*/  STG.E.64 desc[UR4][R4.64], R8 ;  /* 0x0000000804007986 */ /* 0x0001e8000c101b04 */
[----:B-1----:R-:W4:Y:S04]  /*0250*/  LDG.E.64 R10, desc[UR4][R2.64+0x28] ;  /* 0x00002804020a7981 */ /* 0x002f28000c1e1b00 */
[----:B------:R-:W4:Y:S02]  /*0260*/  LDG.E.64 R16, desc[UR4][R6.64+0x320] ;  /* 0x0003200406107981 */ /* 0x000f24000c1e1b00 */
[----:B----4-:R-:W-:-:S07]  /*0270*/  DFMA R10, R10, R16, R8 ;  /* 0x000000100a0a722b */ /* 0x010fce0000000008 */
[----:B------:R1:W-:Y:S04]  /*0280*/  STG.E.64 desc[UR4][R4.64], R10 ;  /* 0x0000000a04007986 */ /* 0x0003e8000c101b04 */
[----:B--2---:R-:W2:Y:S04]  /*0290*/  LDG.E.64 R12, desc[UR4][R2.64+0x30] ;  /* 0x00003004020c7981 */ /* 0x004ea8000c1e1b00 */
[----:B------:R-:W2:Y:S02]  /*02a0*/  LDG.E.64 R16, desc[UR4][R6.64+0x328] ;  /* 0x0003280406107981 */ /* 0x000ea4000c1e1b00 */
[----:B--2---:R-:W-:-:S07]  /*02b0*/  DFMA R12, R12, R16, R10 ;  /* 0x000000100c0c722b */ /* 0x004fce000000000a */
[----:B------:R2:W-:Y:S04]  /*02c0*/  STG.E.64 desc[UR4][R4.64], R12 ;  /* 0x0000000c04007986 */ /* 0x0005e8000c101b04 */
[----:B---3--:R-:W3:Y:S04]  /*02d0*/  LDG.E.64 R14, desc[UR4][R2.64+0x38] ;  /* 0x00003804020e7981 */ /* 0x008ee8000c1e1b00 */
        /* <DEDUP_REMOVED lines=58> */
[----:B------:R-:W-:Y:S04]  /*0680*/  STG.E.64 desc[UR4][R4.64], R10 ;  /* 0x0000000a04007986 */ /* 0x000fe8000c101b04 */
[----:B--2---:R-:W2:Y:S04]  /*0690*/  LDG.E.64 R12, desc[UR4][R2.64+0xb0] ;  /* 0x0000b004020c7981 */ /* 0x004ea8000c1e1b00 */
[----:B------:R-:W2:Y:S02]  /*06a0*/  LDG.E.64 R16, desc[UR4][R6.64+0xc90] ;  /* 0x000c900406107981 */ /* 0x000ea4000c1e1b00 */
[----:B--2---:R-:W-:-:S07]  /*06b0*/  DFMA R12, R12, R16, R10 ;  /* 0x000000100c0c722b */ /* 0x004fce000000000a */
[----:B------:R-:W-:Y:S04]  /*06c0*/  STG.E.64 desc[UR4][R4.64], R12 ;  /* 0x0000000c04007986 */ /* 0x000fe8000c101b04 */
[----:B---3--:R-:W2:Y:S04]  /*06d0*/  LDG.E.64 R14, desc[UR4][R2.64+0xb8] ;  /* 0x0000b804020e7981 */ /* 0x008ea8000c1e1b00 */
[----:B------:R-:W2:Y:S02]  /*06e0*/  LDG.E.64 R16, desc[UR4][R6.64+0xc98] ;  /* 0x000c980406107981 */ /* 0x000ea4000c1e1b00 */
[----:B--2---:R-:W-:-:S07]  /*06f0*/  DFMA R14, R14, R16, R12 ;  /* 0x000000100e0e722b */ /* 0x004fce000000000c */
[----:B------:R-:W-:Y:S04]  /*0700*/  STG.E.64 desc[UR4][R4.64], R14 ;  /* 0x0000000e04007986 */ /* 0x000fe8000c101b04 */
[----:B0-----:R-:W2:Y:S04]  /*0710*/  LDG.E.64 R8, desc[UR4][R2.64+0xc0] ;  /* 0x0000c00402087981 */ /* 0x001ea8000c1e1b00 */
[----:B------:R-:W2:Y:S02]  /*0720*/  LDG.E.64 R16, desc[UR4][R6.64+0xca0] ;  /* 0x000ca00406107981 */ /* 0x000ea4000c1e1b00 */
[----:B--2---:R-:W-:-:S08]  /*0730*/  DFMA R8, R8, R16, R14 ;  /* 0x000000100808722b */ /* 0x004fd0000000000e */
[----:B------:R-:W-:-:S06]  /*0740*/  DSETP.GEU.AND P0, PT, R8, RZ, PT ;  /* 0x000000ff0800722a */ /* 0x000fcc0003f0e000 */
[----:B------:R-:W-:Y:S02]  /*0750*/  FSEL R8, R8, RZ, P0 ;  /* 0x000000ff08087208 */ /* 0x000fe40000000000 */
[----:B------:R-:W-:-:S05]  /*0760*/  FSEL R9, R9, RZ, P0 ;  /* 0x000000ff09097208 */ /* 0x000fca0000000000 */
[----:B------:R-:W-:Y:S01]  /*0770*/  STG.E.64 desc[UR4][R4.64], R8 ;  /* 0x0000000804007986 */ /* 0x000fe2000c101b04 */
[----:B------:R-:W-:Y:S05]  /*0780*/  EXIT ;  /* 0x000000000000794d */ /* 0x000fea0003800000 */
.L_x_2:
        /* <DEDUP_REMOVED lines=15> */
.L_x_4:


//--------------------- .nv.shared.reserved.0     --------------------------
	.section	.nv.shared.reserved.0,"aw",@nobits
	.weak		__nv_reservedSMEM_offset_0_alias
	.size		__nv_reservedSMEM_offset_0_alias, 0, 64
	.other		__nv_reservedSMEM_offset_0_alias,@"STO_CUDA_RESERVED_SHARED STV_DEFAULT"
__nv_reservedSMEM_offset_0_alias:
	.zero		0
	.zero		64


//--------------------- .nv.constant0.output_layer --------------------------
	.section	.nv.constant0.output_layer,"a",@progbits
	.sectionflags	@""
	.align	4
.nv.constant0.output_layer:
	.zero		920


//--------------------- .nv.constant0.conv_layer  --------------------------
	.section	.nv.constant0.conv_layer,"a",@progbits
	.sectionflags	@""
	.align	4
.nv.constant0.conv_layer:
	.zero		920


//--------------------- SYMBOLS --------------------------

	.type		.nv.reservedSmem.offset0,@object
	.size		.nv.reservedSmem.offset0,0x4
